//
// Generated by NVIDIA NVVM Compiler
//
// Compiler Build ID: CL-36424714
// Cuda compilation tools, release 13.0, V13.0.88
// Based on NVVM 20.0.0
//

.version 9.0
.target sm_100
.address_size 64

	// .globl	_Z22GPU_dot_product_kernelPfS_S_i
// _ZZ22GPU_dot_product_kernelPfS_S_iE13shared_memory has been demoted

.visible .entry _Z22GPU_dot_product_kernelPfS_S_i(
	.param .u64 .ptr .align 1 _Z22GPU_dot_product_kernelPfS_S_i_param_0,
	.param .u64 .ptr .align 1 _Z22GPU_dot_product_kernelPfS_S_i_param_1,
	.param .u64 .ptr .align 1 _Z22GPU_dot_product_kernelPfS_S_i_param_2,
	.param .u32 _Z22GPU_dot_product_kernelPfS_S_i_param_3
)
{
	.reg .pred 	%p<7>;
	.reg .b32 	%r<19>;
	.reg .b32 	%f<15>;
	.reg .b64 	%rd<10>;
	// demoted variable
	.shared .align 4 .b8 _ZZ22GPU_dot_product_kernelPfS_S_iE13shared_memory[2048];
	ld.param.u64 	%rd3, [_Z22GPU_dot_product_kernelPfS_S_i_param_0];
	ld.param.u64 	%rd4, [_Z22GPU_dot_product_kernelPfS_S_i_param_1];
	ld.param.u64 	%rd5, [_Z22GPU_dot_product_kernelPfS_S_i_param_2];
	ld.param.u32 	%r10, [_Z22GPU_dot_product_kernelPfS_S_i_param_3];
	mov.u32 	%r1, %tid.x;
	mov.u32 	%r11, %ctaid.x;
	mov.u32 	%r18, %ntid.x;
	mad.lo.s32 	%r17, %r11, %r18, %r1;
	setp.ge.s32 	%p1, %r17, %r10;
	mov.f32 	%f14, 0f00000000;
	@%p1 bra 	$L__BB0_3;
	mov.u32 	%r12, %nctaid.x;
	mul.lo.s32 	%r4, %r18, %r12;
	cvta.to.global.u64 	%rd1, %rd3;
	cvta.to.global.u64 	%rd2, %rd4;
	mov.f32 	%f14, 0f00000000;
$L__BB0_2:
	mul.wide.s32 	%rd6, %r17, 4;
	add.s64 	%rd7, %rd1, %rd6;
	ld.global.f32 	%f6, [%rd7];
	add.s64 	%rd8, %rd2, %rd6;
	ld.global.f32 	%f7, [%rd8];
	fma.rn.f32 	%f14, %f6, %f7, %f14;
	add.s32 	%r17, %r17, %r4;
	setp.lt.s32 	%p2, %r17, %r10;
	@%p2 bra 	$L__BB0_2;
$L__BB0_3:
	shl.b32 	%r13, %r1, 2;
	mov.u32 	%r14, _ZZ22GPU_dot_product_kernelPfS_S_iE13shared_memory;
	add.s32 	%r7, %r14, %r13;
	st.shared.f32 	[%r7], %f14;
	bar.sync 	0;
	setp.lt.u32 	%p3, %r18, 2;
	@%p3 bra 	$L__BB0_7;
$L__BB0_4:
	shr.u32 	%r9, %r18, 1;
	setp.ge.u32 	%p4, %r1, %r9;
	@%p4 bra 	$L__BB0_6;
	shl.b32 	%r15, %r9, 2;
	add.s32 	%r16, %r7, %r15;
	ld.shared.f32 	%f8, [%r16];
	ld.shared.f32 	%f9, [%r7];
	add.f32 	%f10, %f8, %f9;
	st.shared.f32 	[%r7], %f10;
$L__BB0_6:
	bar.sync 	0;
	setp.gt.u32 	%p5, %r18, 3;
	mov.u32 	%r18, %r9;
	@%p5 bra 	$L__BB0_4;
$L__BB0_7:
	setp.ne.s32 	%p6, %r1, 0;
	@%p6 bra 	$L__BB0_9;
	ld.shared.f32 	%f11, [_ZZ22GPU_dot_product_kernelPfS_S_iE13shared_memory];
	cvta.to.global.u64 	%rd9, %rd5;
	atom.global.add.f32 	%f12, [%rd9], %f11;
$L__BB0_9:
	ret;

}


// ===== COMPILED SASS (sm_100) =====

	.target	sm_100

	.elftype	@"ET_EXEC"


//--------------------- .note.nv.tkinfo           --------------------------
	.section	.note.nv.tkinfo,"",@"SHT_NOTE"
	.sectionflags	@"SHF_NOTE_NV_TKINFO"
	.tkinfo
        /*0018*/ 	.word	0x00000002
        /*0030*/ 	.string	""
        /*0030*/ 	.string	"ptxas"
        /*0030*/ 	.string	"Cuda compilation tools, release 13.0, V13.0.88"
        /*0030*/ 	.string	"Build cuda_13.0.r13.0/compiler.36424714_0"
        /*0030*/ 	.string	"-arch sm_100 -m 64 "



//--------------------- .note.nv.cuinfo           --------------------------
	.section	.note.nv.cuinfo,"",@"SHT_NOTE"
	.sectionflags	@"SHF_NOTE_NV_CUINFO"
        /*0018*/ 	.short	0x0002
        /*001a*/ 	.short	0x0064
        /*001c*/ 	.short	0x0082
	.zero		2


//--------------------- .nv.info                  --------------------------
	.section	.nv.info,"",@"SHT_CUDA_INFO"
	.align	4


	//----- nvinfo : EIATTR_REGCOUNT
	.align		4
        /*0000*/ 	.byte	0x04, 0x2f
        /*0002*/ 	.short	(.L_1 - .L_0)
	.align		4
.L_0:
        /*0004*/ 	.word	index@(_Z22GPU_dot_product_kernelPfS_S_i)
        /*0008*/ 	.word	0x00000012


	//----- nvinfo : EIATTR_FRAME_SIZE
	.align		4
.L_1:
        /*000c*/ 	.byte	0x04, 0x11
        /*000e*/ 	.short	(.L_3 - .L_2)
	.align		4
.L_2:
        /*0010*/ 	.word	index@(_Z22GPU_dot_product_kernelPfS_S_i)
        /*0014*/ 	.word	0x00000000


	//----- nvinfo : EIATTR_MIN_STACK_SIZE
	.align		4
.L_3:
        /*0018*/ 	.byte	0x04, 0x12
        /*001a*/ 	.short	(.L_5 - .L_4)
	.align		4
.L_4:
        /*001c*/ 	.word	index@(_Z22GPU_dot_product_kernelPfS_S_i)
        /*0020*/ 	.word	0x00000000
.L_5:


//--------------------- .nv.compat                --------------------------
	.section	.nv.compat,"",@"SHT_CUDA_COMPAT_INFO"
	.align	4
        /*0000*/ 	.byte	0x02, 0x09, 0x00, 0x00, 0x02, 0x02, 0x01, 0x00, 0x02, 0x05, 0x05, 0x00, 0x03, 0x07, 0x01, 0x01
        /*0010*/ 	.byte	0x02, 0x03, 0x00, 0x00, 0x02, 0x06, 0x01, 0x00, 0x04, 0x0b, 0x08, 0x00, 0x09, 0x00, 0x00, 0x00
        /*0020*/ 	.byte	0x00, 0x00, 0x00, 0x00


//--------------------- .nv.info._Z22GPU_dot_product_kernelPfS_S_i --------------------------
	.section	.nv.info._Z22GPU_dot_product_kernelPfS_S_i,"",@"SHT_CUDA_INFO"
	.sectionflags	@""
	.align	4


	//----- nvinfo : EIATTR_CUDA_API_VERSION
	.align		4
        /*0000*/ 	.byte	0x04, 0x37
        /*0002*/ 	.short	(.L_7 - .L_6)
.L_6:
        /*0004*/ 	.word	0x00000082


	//----- nvinfo : EIATTR_KPARAM_INFO
	.align		4
.L_7:
        /*0008*/ 	.byte	0x04, 0x17
        /*000a*/ 	.short	(.L_9 - .L_8)
.L_8:
        /*000c*/ 	.word	0x00000000
        /*0010*/ 	.short	0x0003
        /*0012*/ 	.short	0x0018
        /*0014*/ 	.byte	0x00, 0xf0, 0x11, 0x00


	//----- nvinfo : EIATTR_KPARAM_INFO
	.align		4
.L_9:
        /*0018*/ 	.byte	0x04, 0x17
        /*001a*/ 	.short	(.L_11 - .L_10)
.L_10:
        /*001c*/ 	.word	0x00000000
        /*0020*/ 	.short	0x0002
        /*0022*/ 	.short	0x0010
        /*0024*/ 	.byte	0x00, 0xf5, 0x21, 0x00


	//----- nvinfo : EIATTR_KPARAM_INFO
	.align		4
.L_11:
        /*0028*/ 	.byte	0x04, 0x17
        /*002a*/ 	.short	(.L_13 - .L_12)
.L_12:
        /*002c*/ 	.word	0x00000000
        /*0030*/ 	.short	0x0001
        /*0032*/ 	.short	0x0008
        /*0034*/ 	.byte	0x00, 0xf5, 0x21, 0x00


	//----- nvinfo : EIATTR_KPARAM_INFO
	.align		4
.L_13:
        /*0038*/ 	.byte	0x04, 0x17
        /*003a*/ 	.short	(.L_15 - .L_14)
.L_14:
        /*003c*/ 	.word	0x00000000
        /*0040*/ 	.short	0x0000
        /*0042*/ 	.short	0x0000
        /*0044*/ 	.byte	0x00, 0xf5, 0x21, 0x00


	//----- nvinfo : EIATTR_SPARSE_MMA_MASK
	.align		4
.L_15:
        /*0048*/ 	.byte	0x03, 0x50
        /*004a*/ 	.short	0x0000


	//----- nvinfo : EIATTR_MAXREG_COUNT
	.align		4
        /*004c*/ 	.byte	0x03, 0x1b
        /*004e*/ 	.short	0x00ff


	//----- nvinfo : EIATTR_NUM_BARRIERS
	.align		4
        /*0050*/ 	.byte	0x02, 0x4c
        /*0052*/ 	.byte	0x01
	.zero		1


	//----- nvinfo : EIATTR_MERCURY_ISA_VERSION
	.align		4
        /*0054*/ 	.byte	0x03, 0x5f
        /*0056*/ 	.short	0x0101


	//----- nvinfo : EIATTR_VRC_CTA_INIT_COUNT
	.align		4
        /*0058*/ 	.byte	0x02, 0x4a
	.zero		1
	.zero		1


	//----- nvinfo : EIATTR_EXIT_INSTR_OFFSETS
	.align		4
        /*005c*/ 	.byte	0x04, 0x1c
        /*005e*/ 	.short	(.L_17 - .L_16)


	//   ....[0]....
.L_16:
        /*0060*/ 	.word	0x000002d0


	//   ....[1]....
        /*0064*/ 	.word	0x00000340


	//----- nvinfo : EIATTR_CRS_STACK_SIZE
	.align		4
.L_17:
        /*0068*/ 	.byte	0x04, 0x1e
        /*006a*/ 	.short	(.L_19 - .L_18)
.L_18:
        /*006c*/ 	.word	0x00000000


	//----- nvinfo : EIATTR_CBANK_PARAM_SIZE
	.align		4
.L_19:
        /*0070*/ 	.byte	0x03, 0x19
        /*0072*/ 	.short	0x001c


	//----- nvinfo : EIATTR_PARAM_CBANK
	.align		4
        /*0074*/ 	.byte	0x04, 0x0a
        /*0076*/ 	.short	(.L_21 - .L_20)
	.align		4
.L_20:
        /*0078*/ 	.word	index@(.nv.constant0._Z22GPU_dot_product_kernelPfS_S_i)
        /*007c*/ 	.short	0x0380
        /*007e*/ 	.short	0x001c


	//----- nvinfo : EIATTR_SW_WAR
	.align		4
.L_21:
        /*0080*/ 	.byte	0x04, 0x36
        /*0082*/ 	.short	(.L_23 - .L_22)
.L_22:
        /*0084*/ 	.word	0x00000008
.L_23:


//--------------------- .nv.callgraph             --------------------------
	.section	.nv.callgraph,"",@"SHT_CUDA_CALLGRAPH"
	.align	4
	.sectionentsize	8
	.align		4
        /*0000*/ 	.word	0x00000000
	.align		4
        /*0004*/ 	.word	0xffffffff
	.align		4
        /*0008*/ 	.word	0x00000000
	.align		4
        /*000c*/ 	.word	0xfffffffe
	.align		4
        /*0010*/ 	.word	0x00000000
	.align		4
        /*0014*/ 	.word	0xfffffffd
	.align		4
        /*0018*/ 	.word	0x00000000
	.align		4
        /*001c*/ 	.word	0xfffffffc


//--------------------- .text._Z22GPU_dot_product_kernelPfS_S_i --------------------------
	.section	.text._Z22GPU_dot_product_kernelPfS_S_i,"ax",@progbits
	.align	128
        .global         _Z22GPU_dot_product_kernelPfS_S_i
        .type           _Z22GPU_dot_product_kernelPfS_S_i,@function
        .size           _Z22GPU_dot_product_kernelPfS_S_i,(.L_x_6 - _Z22GPU_dot_product_kernelPfS_S_i)
        .other          _Z22GPU_dot_product_kernelPfS_S_i,@"STO_CUDA_ENTRY STV_DEFAULT"
_Z22GPU_dot_product_kernelPfS_S_i:
.text._Z22GPU_dot_product_kernelPfS_S_i:
[----:B------:R-:W-:Y:S01]  /*0000*/  LDC R1, c[0x0][0x37c] ;  /* 0x0000df00ff017b82 */ /* 0x000fe20000000800 */
[----:B------:R-:W0:Y:S07]  /*0010*/  S2R R13, SR_TID.X ;  /* 0x00000000000d7919 */ /* 0x000e2e0000002100 */
[----:B------:R-:W0:Y:S01]  /*0020*/  S2UR UR4, SR_CTAID.X ;  /* 0x00000000000479c3 */ /* 0x000e220000002500 */
[----:B------:R-:W1:Y:S01]  /*0030*/  LDCU UR5, c[0x0][0x398] ;  /* 0x00007300ff0577ac */ /* 0x000e620008000800 */
[----:B------:R-:W-:Y:S01]  /*0040*/  BSSY.RECONVERGENT B0, `(.L_x_0) ;  /* 0x0000014000007945 */ /* 0x000fe20003800200 */
[----:B------:R-:W-:Y:S01]  /*0050*/  IMAD.MOV.U32 R11, RZ, RZ, RZ ;  /* 0x000000ffff0b7224 */ /* 0x000fe200078e00ff */
[----:B------:R-:W2:Y:S04]  /*0060*/  LDCU.64 UR6, c[0x0][0x358] ;  /* 0x00006b00ff0677ac */ /* 0x000ea80008000a00 */
[----:B------:R-:W0:Y:S02]  /*0070*/  LDC R10, c[0x0][0x360] ;  /* 0x0000d800ff0a7b82 */ /* 0x000e240000000800 */
[----:B0-----:R-:W-:-:S05]  /*0080*/  IMAD R0, R10, UR4, R13 ;  /* 0x000000040a007c24 */ /* 0x001fca000f8e020d */
[----:B-1----:R-:W-:-:S13]  /*0090*/  ISETP.GE.AND P0, PT, R0, UR5, PT ;  /* 0x0000000500007c0c */ /* 0x002fda000bf06270 */
[----:B--2---:R-:W-:Y:S05]  /*00a0*/  @P0 BRA `(.L_x_1) ;  /* 0x0000000000340947 */ /* 0x004fea0003800000 */
[----:B------:R-:W0:Y:S01]  /*00b0*/  LDC.64 R6, c[0x0][0x380] ;  /* 0x0000e000ff067b82 */ /* 0x000e220000000a00 */
[----:B------:R-:W1:Y:S01]  /*00c0*/  LDCU UR4, c[0x0][0x370] ;  /* 0x00006e00ff0477ac */ /* 0x000e620008000800 */
[----:B------:R-:W-:-:S06]  /*00d0*/  HFMA2 R11, -RZ, RZ, 0, 0 ;  /* 0x00000000ff0b7431 */ /* 0x000fcc00000001ff */
[----:B------:R-:W2:Y:S01]  /*00e0*/  LDC.64 R8, c[0x0][0x388] ;  /* 0x0000e200ff087b82 */ /* 0x000ea20000000a00 */
[----:B-1----:R-:W-:-:S07]  /*00f0*/  IMAD R15, R10, UR4, RZ ;  /* 0x000000040a0f7c24 */ /* 0x002fce000f8e02ff */
.L_x_2:
[----:B0-----:R-:W-:-:S04]  /*0100*/  IMAD.WIDE R2, R0, 0x4, R6 ;  /* 0x0000000400027825 */ /* 0x001fc800078e0206 */
[----:B--2---:R-:W-:Y:S02]  /*0110*/  IMAD.WIDE R4, R0, 0x4, R8 ;  /* 0x0000000400047825 */ /* 0x004fe400078e0208 */
[----:B------:R-:W2:Y:S04]  /*0120*/  LDG.E R2, desc[UR6][R2.64] ;  /* 0x0000000602027981 */ /* 0x000ea8000c1e1900 */
[----:B------:R-:W2:Y:S01]  /*0130*/  LDG.E R4, desc[UR6][R4.64] ;  /* 0x0000000604047981 */ /* 0x000ea2000c1e1900 */
[----:B------:R-:W-:-:S05]  /*0140*/  IMAD.IADD R0, R15, 0x1, R0 ;  /* 0x000000010f007824 */ /* 0x000fca00078e0200 */
[----:B------:R-:W-:Y:S01]  /*0150*/  ISETP.GE.AND P0, PT, R0, UR5, PT ;  /* 0x0000000500007c0c */ /* 0x000fe2000bf06270 */
[----:B--2---:R-:W-:-:S12]  /*0160*/  FFMA R11, R2, R4, R11 ;  /* 0x00000004020b7223 */ /* 0x004fd8000000000b */
[----:B------:R-:W-:Y:S05]  /*0170*/  @!P0 BRA `(.L_x_2) ;  /* 0xfffffffc00e08947 */ /* 0x000fea000383ffff */
.L_x_1:
[----:B------:R-:W-:Y:S05]  /*0180*/  BSYNC.RECONVERGENT B0 ;  /* 0x0000000000007941 */ /* 0x000fea0003800200 */
.L_x_0:
[----:B------:R-:W0:Y:S01]  /*0190*/  S2UR UR5, SR_CgaCtaId ;  /* 0x00000000000579c3 */ /* 0x000e220000008800 */
[----:B------:R-:W-:Y:S01]  /*01a0*/  UMOV UR4, 0x400 ;  /* 0x0000040000047882 */ /* 0x000fe20000000000 */
[----:B------:R-:W-:Y:S02]  /*01b0*/  ISETP.GE.U32.AND P1, PT, R10, 0x2, PT ;  /* 0x000000020a00780c */ /* 0x000fe40003f26070 */
[----:B------:R-:W-:Y:S01]  /*01c0*/  ISETP.NE.AND P0, PT, R13, RZ, PT ;  /* 0x000000ff0d00720c */ /* 0x000fe20003f05270 */
[----:B0-----:R-:W-:-:S06]  /*01d0*/  ULEA UR4, UR5, UR4, 0x18 ;  /* 0x0000000405047291 */ /* 0x001fcc000f8ec0ff */
[----:B------:R-:W-:-:S05]  /*01e0*/  LEA R0, R13, UR4, 0x2 ;  /* 0x000000040d007c11 */ /* 0x000fca000f8e10ff */
[----:B------:R0:W-:Y:S01]  /*01f0*/  STS [R0], R11 ;  /* 0x0000000b00007388 */ /* 0x0001e20000000800 */
[----:B------:R-:W-:Y:S06]  /*0200*/  BAR.SYNC.DEFER_BLOCKING 0x0 ;  /* 0x0000000000007b1d */ /* 0x000fec0000010000 */
[----:B------:R-:W-:Y:S05]  /*0210*/  @!P1 BRA `(.L_x_3) ;  /* 0x00000000002c9947 */ /* 0x000fea0003800000 */
.L_x_4:
[----:B------:R-:W-:-:S04]  /*0220*/  SHF.R.U32.HI R4, RZ, 0x1, R10 ;  /* 0x00000001ff047819 */ /* 0x000fc8000001160a */
[----:B------:R-:W-:-:S13]  /*0230*/  ISETP.GE.U32.AND P1, PT, R13, R4, PT ;  /* 0x000000040d00720c */ /* 0x000fda0003f26070 */
[----:B------:R-:W-:Y:S01]  /*0240*/  @!P1 LEA R2, R4, R0, 0x2 ;  /* 0x0000000004029211 */ /* 0x000fe200078e10ff */
[----:B------:R-:W-:Y:S05]  /*0250*/  @!P1 LDS R3, [R0] ;  /* 0x0000000000039984 */ /* 0x000fea0000000800 */
[----:B------:R-:W1:Y:S02]  /*0260*/  @!P1 LDS R2, [R2] ;  /* 0x0000000002029984 */ /* 0x000e640000000800 */
[----:B-1----:R-:W-:-:S05]  /*0270*/  @!P1 FADD R3, R2, R3 ;  /* 0x0000000302039221 */ /* 0x002fca0000000000 */
[----:B------:R1:W-:Y:S01]  /*0280*/  @!P1 STS [R0], R3 ;  /* 0x0000000300009388 */ /* 0x0003e20000000800 */
[----:B------:R-:W-:Y:S01]  /*0290*/  BAR.SYNC.DEFER_BLOCKING 0x0 ;  /* 0x0000000000007b1d */ /* 0x000fe20000010000 */
[----:B------:R-:W-:Y:S01]  /*02a0*/  ISETP.GT.U32.AND P1, PT, R10, 0x3, PT ;  /* 0x000000030a00780c */ /* 0x000fe20003f24070 */
[----:B------:R-:W-:-:S12]  /*02b0*/  IMAD.MOV.U32 R10, RZ, RZ, R4 ;  /* 0x000000ffff0a7224 */ /* 0x000fd800078e0004 */
[----:B-1----:R-:W-:Y:S05]  /*02c0*/  @P1 BRA `(.L_x_4) ;  /* 0xfffffffc00d41947 */ /* 0x002fea000383ffff */
.L_x_3:
[----:B------:R-:W-:Y:S05]  /*02d0*/  @P0 EXIT ;  /* 0x000000000000094d */ /* 0x000fea0003800000 */
[----:B------:R-:W1:Y:S01]  /*02e0*/  S2UR UR5, SR_CgaCtaId ;  /* 0x00000000000579c3 */ /* 0x000e620000008800 */
[----:B------:R-:W-:-:S07]  /*02f0*/  UMOV UR4, 0x400 ;  /* 0x0000040000047882 */ /* 0x000fce0000000000 */
[----:B------:R-:W2:Y:S01]  /*0300*/  LDC.64 R2, c[0x0][0x390] ;  /* 0x0000e400ff027b82 */ /* 0x000ea20000000a00 */
[----:B-1----:R-:W-:-:S09]  /*0310*/  ULEA UR4, UR5, UR4, 0x18 ;  /* 0x0000000405047291 */ /* 0x002fd2000f8ec0ff */
[----:B------:R-:W2:Y:S04]  /*0320*/  LDS R5, [UR4] ;  /* 0x00000004ff057984 */ /* 0x000ea80008000800 */
[----:B--2---:R-:W-:Y:S01]  /*0330*/  REDG.E.ADD.F32.FTZ.RN.STRONG.GPU desc[UR6][R2.64], R5 ;  /* 0x00000005020079a6 */ /* 0x004fe2000c12f306 */
[----:B------:R-:W-:Y:S05]  /*0340*/  EXIT ;  /* 0x000000000000794d */ /* 0x000fea0003800000 */
.L_x_5:
[----:B------:R-:W-:-:S00]  /*0350*/  BRA `(.L_x_5) ;  /* 0xfffffffc00fc7947 */ /* 0x000fc0000383ffff */
[----:B------:R-:W-:-:S00]  /*0360*/  NOP ;  /* 0x0000000000007918 */ /* 0x000fc00000000000 */
        /* <DEDUP_REMOVED lines=9> */
.L_x_6:


//--------------------- .nv.shared._Z22GPU_dot_product_kernelPfS_S_i --------------------------
	.section	.nv.shared._Z22GPU_dot_product_kernelPfS_S_i,"aw",@nobits
	.sectionflags	@""
	.align	4
.nv.shared._Z22GPU_dot_product_kernelPfS_S_i:
	.zero		3072


//--------------------- .nv.shared.reserved.0     --------------------------
	.section	.nv.shared.reserved.0,"aw",@nobits
	.weak		__nv_reservedSMEM_offset_0_alias
	.size		__nv_reservedSMEM_offset_0_alias, 0, 64
	.other		__nv_reservedSMEM_offset_0_alias,@"STO_CUDA_RESERVED_SHARED STV_DEFAULT"
__nv_reservedSMEM_offset_0_alias:
	.zero		0
	.zero		64


//--------------------- .nv.constant0._Z22GPU_dot_product_kernelPfS_S_i --------------------------
	.section	.nv.constant0._Z22GPU_dot_product_kernelPfS_S_i,"a",@progbits
	.sectionflags	@""
	.align	4
.nv.constant0._Z22GPU_dot_product_kernelPfS_S_i:
	.zero		924


//--------------------- SYMBOLS --------------------------

	.type		.nv.reservedSmem.offset0,@object
	.size		.nv.reservedSmem.offset0,0x4
	.type		.nv.reservedSmem.cap,@object
	.size		.nv.reservedSmem.cap,0x4
